//
// Generated by NVIDIA NVVM Compiler
//
// Compiler Build ID: CL-36424714
// Cuda compilation tools, release 13.0, V13.0.88
// Based on NVVM 20.0.0
//

.version 9.0
.target sm_100
.address_size 64

	// .globl	_Z10dotProductPiS_S_i
.extern .func  (.param .b32 func_retval0) vprintf
(
	.param .b64 vprintf_param_0,
	.param .b64 vprintf_param_1
)
;
.global .align 1 .b8 $str[8] = {10, 105, 32, 61, 32, 37, 100};
.global .align 1 .b8 $str$1[24] = {10, 103, 105, 100, 32, 61, 32, 37, 100, 9, 105, 32, 61, 32, 37, 100, 9, 106, 32, 61, 32, 37, 100};
.global .align 1 .b8 $str$2[42] = {10, 32, 97, 115, 116, 97, 114, 116, 32, 37, 100, 9, 32, 98, 115, 116, 97, 114, 116, 32, 37, 100, 9, 103, 105, 100, 32, 37, 100, 9, 99, 91, 37, 100, 93, 32, 37, 100, 32, 10, 10};

.visible .entry _Z10dotProductPiS_S_i(
	.param .u64 .ptr .align 1 _Z10dotProductPiS_S_i_param_0,
	.param .u64 .ptr .align 1 _Z10dotProductPiS_S_i_param_1,
	.param .u64 .ptr .align 1 _Z10dotProductPiS_S_i_param_2,
	.param .u32 _Z10dotProductPiS_S_i_param_3
)
{
	.local .align 8 .b8 	__local_depot0[24];
	.reg .b64 	%SP;
	.reg .b64 	%SPL;
	.reg .pred 	%p<2>;
	.reg .b32 	%r<28>;
	.reg .b64 	%rd<16>;

	mov.u64 	%SPL, __local_depot0;
	cvta.local.u64 	%SP, %SPL;
	ld.param.u64 	%rd2, [_Z10dotProductPiS_S_i_param_2];
	ld.param.u32 	%r4, [_Z10dotProductPiS_S_i_param_3];
	cvta.to.global.u64 	%rd3, %rd2;
	add.u64 	%rd4, %SP, 0;
	add.u64 	%rd1, %SPL, 0;
	mov.u32 	%r5, %ntid.x;
	mov.u32 	%r6, %tid.y;
	mov.u32 	%r7, %ntid.y;
	mov.u32 	%r8, %tid.z;
	mov.u32 	%r9, %tid.x;
	mov.u32 	%r10, %ntid.z;
	mov.u32 	%r11, %nctaid.x;
	mov.u32 	%r12, %ctaid.y;
	mov.u32 	%r13, %nctaid.y;
	mov.u32 	%r14, %ctaid.z;
	mad.lo.s32 	%r15, %r13, %r14, %r12;
	mov.u32 	%r16, %ctaid.x;
	mad.lo.s32 	%r17, %r15, %r11, %r16;
	mad.lo.s32 	%r18, %r17, %r10, %r8;
	mad.lo.s32 	%r19, %r18, %r7, %r6;
	mad.lo.s32 	%r1, %r19, %r5, %r9;
	mul.wide.s32 	%rd5, %r1, 4;
	add.s64 	%rd6, %rd3, %rd5;
	mov.b32 	%r20, 0;
	st.global.u32 	[%rd6], %r20;
	rem.s32 	%r2, %r1, %r4;
	sub.s32 	%r3, %r1, %r2;
	setp.lt.s32 	%p1, %r4, 1;
	@%p1 bra 	$L__BB0_3;
	st.local.u32 	[%rd1], %r3;
	mov.u64 	%rd10, $str;
	cvta.global.u64 	%rd11, %rd10;
	{ // callseq 1, 0
	.param .b64 param0;
	st.param.b64 	[param0], %rd11;
	.param .b64 param1;
	st.param.b64 	[param1], %rd4;
	.param .b32 retval0;
	call.uni (retval0), 
	vprintf, 
	(
	param0, 
	param1
	);
	ld.param.b32 	%r24, [retval0];
	} // callseq 1
	mov.u64 	%rd13, $str$1;
$L__BB0_2:
	st.local.v2.u32 	[%rd1], {%r1, %r3};
	st.local.u32 	[%rd1+8], %r2;
	cvta.global.u64 	%rd14, %rd13;
	{ // callseq 2, 0
	.param .b64 param0;
	st.param.b64 	[param0], %rd14;
	.param .b64 param1;
	st.param.b64 	[param1], %rd4;
	.param .b32 retval0;
	call.uni (retval0), 
	vprintf, 
	(
	param0, 
	param1
	);
	ld.param.b32 	%r26, [retval0];
	} // callseq 2
	bra.uni 	$L__BB0_2;
$L__BB0_3:
	st.local.v2.u32 	[%rd1], {%r3, %r2};
	st.local.v2.u32 	[%rd1+8], {%r1, %r1};
	mov.b32 	%r21, 0;
	st.local.u32 	[%rd1+16], %r21;
	mov.u64 	%rd7, $str$2;
	cvta.global.u64 	%rd8, %rd7;
	{ // callseq 0, 0
	.param .b64 param0;
	st.param.b64 	[param0], %rd8;
	.param .b64 param1;
	st.param.b64 	[param1], %rd4;
	.param .b32 retval0;
	call.uni (retval0), 
	vprintf, 
	(
	param0, 
	param1
	);
	ld.param.b32 	%r22, [retval0];
	} // callseq 0
	ret;

}


// ===== COMPILED SASS (sm_100) =====

	.target	sm_100

	.elftype	@"ET_EXEC"


//--------------------- .note.nv.tkinfo           --------------------------
	.section	.note.nv.tkinfo,"",@"SHT_NOTE"
	.sectionflags	@"SHF_NOTE_NV_TKINFO"
	.tkinfo
        /*0018*/ 	.word	0x00000002
        /*0030*/ 	.string	""
        /*0030*/ 	.string	"ptxas"
        /*0030*/ 	.string	"Cuda compilation tools, release 13.0, V13.0.88"
        /*0030*/ 	.string	"Build cuda_13.0.r13.0/compiler.36424714_0"
        /*0030*/ 	.string	"-arch sm_100 -m 64 "



//--------------------- .note.nv.cuinfo           --------------------------
	.section	.note.nv.cuinfo,"",@"SHT_NOTE"
	.sectionflags	@"SHF_NOTE_NV_CUINFO"
        /*0018*/ 	.short	0x0002
        /*001a*/ 	.short	0x0064
        /*001c*/ 	.short	0x0082
	.zero		2


//--------------------- .nv.info                  --------------------------
	.section	.nv.info,"",@"SHT_CUDA_INFO"
	.align	4


	//----- nvinfo : EIATTR_REGCOUNT
	.align		4
        /*0000*/ 	.byte	0x04, 0x2f
        /*0002*/ 	.short	(.L_4 - .L_3)
	.align		4
.L_3:
        /*0004*/ 	.word	index@(_Z10dotProductPiS_S_i)
        /*0008*/ 	.word	0x00000019


	//----- nvinfo : EIATTR_FRAME_SIZE
	.align		4
.L_4:
        /*000c*/ 	.byte	0x04, 0x11
        /*000e*/ 	.short	(.L_6 - .L_5)
	.align		4
.L_5:
        /*0010*/ 	.word	index@(_Z10dotProductPiS_S_i)
        /*0014*/ 	.word	0x00000018


	//----- nvinfo : EIATTR_MIN_STACK_SIZE
	.align		4
.L_6:
        /*0018*/ 	.byte	0x04, 0x12
        /*001a*/ 	.short	(.L_8 - .L_7)
	.align		4
.L_7:
        /*001c*/ 	.word	index@(_Z10dotProductPiS_S_i)
        /*0020*/ 	.word	0x00000018
.L_8:


//--------------------- .nv.compat                --------------------------
	.section	.nv.compat,"",@"SHT_CUDA_COMPAT_INFO"
	.align	4
        /*0000*/ 	.byte	0x02, 0x09, 0x00, 0x00, 0x02, 0x02, 0x01, 0x00, 0x02, 0x05, 0x05, 0x00, 0x03, 0x07, 0x01, 0x01
        /*0010*/ 	.byte	0x02, 0x03, 0x00, 0x00, 0x02, 0x06, 0x01, 0x00, 0x04, 0x0b, 0x08, 0x00, 0x09, 0x00, 0x00, 0x00
        /*0020*/ 	.byte	0x00, 0x00, 0x00, 0x00


//--------------------- .nv.info._Z10dotProductPiS_S_i --------------------------
	.section	.nv.info._Z10dotProductPiS_S_i,"",@"SHT_CUDA_INFO"
	.sectionflags	@""
	.align	4


	//----- nvinfo : EIATTR_CUDA_API_VERSION
	.align		4
        /*0000*/ 	.byte	0x04, 0x37
        /*0002*/ 	.short	(.L_10 - .L_9)
.L_9:
        /*0004*/ 	.word	0x00000082


	//----- nvinfo : EIATTR_KPARAM_INFO
	.align		4
.L_10:
        /*0008*/ 	.byte	0x04, 0x17
        /*000a*/ 	.short	(.L_12 - .L_11)
.L_11:
        /*000c*/ 	.word	0x00000000
        /*0010*/ 	.short	0x0003
        /*0012*/ 	.short	0x0018
        /*0014*/ 	.byte	0x00, 0xf0, 0x11, 0x00


	//----- nvinfo : EIATTR_KPARAM_INFO
	.align		4
.L_12:
        /*0018*/ 	.byte	0x04, 0x17
        /*001a*/ 	.short	(.L_14 - .L_13)
.L_13:
        /*001c*/ 	.word	0x00000000
        /*0020*/ 	.short	0x0002
        /*0022*/ 	.short	0x0010
        /*0024*/ 	.byte	0x00, 0xf5, 0x21, 0x00


	//----- nvinfo : EIATTR_KPARAM_INFO
	.align		4
.L_14:
        /*0028*/ 	.byte	0x04, 0x17
        /*002a*/ 	.short	(.L_16 - .L_15)
.L_15:
        /*002c*/ 	.word	0x00000000
        /*0030*/ 	.short	0x0001
        /*0032*/ 	.short	0x0008
        /*0034*/ 	.byte	0x00, 0xf5, 0x21, 0x00


	//----- nvinfo : EIATTR_KPARAM_INFO
	.align		4
.L_16:
        /*0038*/ 	.byte	0x04, 0x17
        /*003a*/ 	.short	(.L_18 - .L_17)
.L_17:
        /*003c*/ 	.word	0x00000000
        /*0040*/ 	.short	0x0000
        /*0042*/ 	.short	0x0000
        /*0044*/ 	.byte	0x00, 0xf5, 0x21, 0x00


	//----- nvinfo : EIATTR_SPARSE_MMA_MASK
	.align		4
.L_18:
        /*0048*/ 	.byte	0x03, 0x50
        /*004a*/ 	.short	0x0000


	//----- nvinfo : EIATTR_MAXREG_COUNT
	.align		4
        /*004c*/ 	.byte	0x03, 0x1b
        /*004e*/ 	.short	0x00ff


	//----- nvinfo : EIATTR_EXTERNS
	.align		4
        /*0050*/ 	.byte	0x04, 0x0f
        /*0052*/ 	.short	(.L_20 - .L_19)


	//   ....[0]....
	.align		4
.L_19:
        /*0054*/ 	.word	index@(vprintf)


	//----- nvinfo : EIATTR_MERCURY_ISA_VERSION
	.align		4
.L_20:
        /*0058*/ 	.byte	0x03, 0x5f
        /*005a*/ 	.short	0x0101


	//----- nvinfo : EIATTR_VRC_CTA_INIT_COUNT
	.align		4
        /*005c*/ 	.byte	0x02, 0x4a
	.zero		1
	.zero		1


	//----- nvinfo : EIATTR_SYSCALL_OFFSETS
	.align		4
        /*0060*/ 	.byte	0x04, 0x46
        /*0062*/ 	.short	(.L_22 - .L_21)


	//   ....[0]....
.L_21:
        /*0064*/ 	.word	0x000003d0


	//   ....[1]....
        /*0068*/ 	.word	0x00000480


	//   ....[2]....
        /*006c*/ 	.word	0x00000570


	//----- nvinfo : EIATTR_EXIT_INSTR_OFFSETS
	.align		4
.L_22:
        /*0070*/ 	.byte	0x04, 0x1c
        /*0072*/ 	.short	(.L_24 - .L_23)


	//   ....[0]....
.L_23:
        /*0074*/ 	.word	0x00000580


	//----- nvinfo : EIATTR_CBANK_PARAM_SIZE
	.align		4
.L_24:
        /*0078*/ 	.byte	0x03, 0x19
        /*007a*/ 	.short	0x001c


	//----- nvinfo : EIATTR_PARAM_CBANK
	.align		4
        /*007c*/ 	.byte	0x04, 0x0a
        /*007e*/ 	.short	(.L_26 - .L_25)
	.align		4
.L_25:
        /*0080*/ 	.word	index@(.nv.constant0._Z10dotProductPiS_S_i)
        /*0084*/ 	.short	0x0380
        /*0086*/ 	.short	0x001c


	//----- nvinfo : EIATTR_SW_WAR
	.align		4
.L_26:
        /*0088*/ 	.byte	0x04, 0x36
        /*008a*/ 	.short	(.L_28 - .L_27)
.L_27:
        /*008c*/ 	.word	0x00000008
.L_28:


//--------------------- .nv.callgraph             --------------------------
	.section	.nv.callgraph,"",@"SHT_CUDA_CALLGRAPH"
	.align	4
	.sectionentsize	8
	.align		4
        /*0000*/ 	.word	0x00000000
	.align		4
        /*0004*/ 	.word	0xffffffff
	.align		4
        /*0008*/ 	.word	index@(_Z10dotProductPiS_S_i)
	.align		4
        /*000c*/ 	.word	index@(vprintf)
	.align		4
        /*0010*/ 	.word	0x00000000
	.align		4
        /*0014*/ 	.word	0xfffffffe
	.align		4
        /*0018*/ 	.word	0x00000000
	.align		4
        /*001c*/ 	.word	0xfffffffd
	.align		4
        /*0020*/ 	.word	0x00000000
	.align		4
        /*0024*/ 	.word	0xfffffffc


//--------------------- .nv.constant4             --------------------------
	.section	.nv.constant4,"a",@progbits
	.align	8
	.align		8
.nv.constant4:
        /*0000*/ 	.dword	vprintf
	.align		8
        /*0008*/ 	.dword	$str
	.align		8
        /*0010*/ 	.dword	$str$1
	.align		8
        /*0018*/ 	.dword	$str$2


//--------------------- .text._Z10dotProductPiS_S_i --------------------------
	.section	.text._Z10dotProductPiS_S_i,"ax",@progbits
	.align	128
        .global         _Z10dotProductPiS_S_i
        .type           _Z10dotProductPiS_S_i,@function
        .size           _Z10dotProductPiS_S_i,(.L_x_5 - _Z10dotProductPiS_S_i)
        .other          _Z10dotProductPiS_S_i,@"STO_CUDA_ENTRY STV_DEFAULT"
_Z10dotProductPiS_S_i:
.text._Z10dotProductPiS_S_i:
[----:B------:R-:W0:Y:S08]  /*0000*/  LDC R1, c[0x0][0x37c] ;  /* 0x0000df00ff017b82 */ /* 0x000e300000000800 */
[----:B------:R-:W1:Y:S01]  /*0010*/  LDC R6, c[0x0][0x398] ;  /* 0x0000e600ff067b82 */ /* 0x000e620000000800 */
[----:B------:R-:W2:Y:S01]  /*0020*/  S2R R11, SR_CTAID.Z ;  /* 0x00000000000b7919 */ /* 0x000ea20000002700 */
[----:B------:R-:W3:Y:S01]  /*0030*/  LDCU UR7, c[0x0][0x2fc] ;  /* 0x00005f80ff0777ac */ /* 0x000ee20008000800 */
[----:B0-----:R-:W-:Y:S01]  /*0040*/  VIADD R1, R1, 0xffffffe8 ;  /* 0xffffffe801017836 */ /* 0x001fe20000000000 */
[----:B------:R-:W0:Y:S01]  /*0050*/  S2R R13, SR_CTAID.X ;  /* 0x00000000000d7919 */ /* 0x000e220000002500 */
[----:B------:R-:W4:Y:S03]  /*0060*/  LDCU UR4, c[0x0][0x360] ;  /* 0x00006c00ff0477ac */ /* 0x000f260008000800 */
[----:B------:R-:W2:Y:S01]  /*0070*/  S2UR UR9, SR_CTAID.Y ;  /* 0x00000000000979c3 */ /* 0x000ea20000002600 */
[----:B------:R-:W5:Y:S01]  /*0080*/  S2R R7, SR_TID.Z ;  /* 0x0000000000077919 */ /* 0x000f620000002300 */
[----:B------:R-:W3:Y:S01]  /*0090*/  LDCU UR5, c[0x0][0x364] ;  /* 0x00006c80ff0577ac */ /* 0x000ee20008000800 */
[----:B------:R-:W3:Y:S01]  /*00a0*/  S2R R5, SR_TID.Y ;  /* 0x0000000000057919 */ /* 0x000ee20000002200 */
[----:B------:R-:W5:Y:S01]  /*00b0*/  LDCU UR6, c[0x0][0x368] ;  /* 0x00006d00ff0677ac */ /* 0x000f620008000800 */
[----:B------:R-:W4:Y:S01]  /*00c0*/  S2R R9, SR_TID.X ;  /* 0x0000000000097919 */ /* 0x000f220000002100 */
[----:B------:R-:W0:Y:S02]  /*00d0*/  LDCU UR8, c[0x0][0x370] ;  /* 0x00006e00ff0877ac */ /* 0x000e240008000800 */
[----:B------:R-:W2:Y:S01]  /*00e0*/  LDC R2, c[0x0][0x374] ;  /* 0x0000dd00ff027b82 */ /* 0x000ea20000000800 */
[----:B-1----:R-:W-:-:S04]  /*00f0*/  IABS R0, R6 ;  /* 0x0000000600007213 */ /* 0x002fc80000000000 */
[----:B------:R-:W1:Y:S08]  /*0100*/  I2F.RP R4, R0 ;  /* 0x0000000000047306 */ /* 0x000e700000209400 */
[----:B-1----:R-:W1:Y:S01]  /*0110*/  MUFU.RCP R4, R4 ;  /* 0x0000000400047308 */ /* 0x002e620000001000 */
[----:B--2---:R-:W-:-:S04]  /*0120*/  IMAD R2, R2, R11, UR9 ;  /* 0x0000000902027e24 */ /* 0x004fc8000f8e020b */
[----:B0-----:R-:W-:-:S04]  /*0130*/  IMAD R2, R2, UR8, R13 ;  /* 0x0000000802027c24 */ /* 0x001fc8000f8e020d */
[----:B-----5:R-:W-:Y:S01]  /*0140*/  IMAD R2, R2, UR6, R7 ;  /* 0x0000000602027c24 */ /* 0x020fe2000f8e0207 */
[----:B------:R-:W0:Y:S03]  /*0150*/  LDCU UR6, c[0x0][0x2f8] ;  /* 0x00005f00ff0677ac */ /* 0x000e260008000800 */
[----:B---3--:R-:W-:Y:S02]  /*0160*/  IMAD R2, R2, UR5, R5 ;  /* 0x0000000502027c24 */ /* 0x008fe4000f8e0205 */
[----:B-1----:R-:W-:Y:S02]  /*0170*/  VIADD R3, R4, 0xffffffe ;  /* 0x0ffffffe04037836 */ /* 0x002fe40000000000 */
[----:B----4-:R-:W-:Y:S01]  /*0180*/  IMAD R18, R2, UR4, R9 ;  /* 0x0000000402127c24 */ /* 0x010fe2000f8e0209 */
[----:B------:R-:W1:Y:S01]  /*0190*/  LDCU.64 UR4, c[0x0][0x358] ;  /* 0x00006b00ff0477ac */ /* 0x000e620008000a00 */
[----:B------:R-:W-:-:S02]  /*01a0*/  IMAD.MOV.U32 R2, RZ, RZ, RZ ;  /* 0x000000ffff027224 */ /* 0x000fc400078e00ff */
[----:B------:R-:W2:Y:S01]  /*01b0*/  F2I.FTZ.U32.TRUNC.NTZ R3, R3 ;  /* 0x0000000300037305 */ /* 0x000ea2000021f000 */
[----:B------:R-:W-:Y:S02]  /*01c0*/  IABS R17, R18 ;  /* 0x0000001200117213 */ /* 0x000fe40000000000 */
[----:B------:R-:W-:Y:S02]  /*01d0*/  ISETP.GE.AND P2, PT, R18, RZ, PT ;  /* 0x000000ff1200720c */ /* 0x000fe40003f46270 */
[----:B--2---:R-:W-:-:S05]  /*01e0*/  IADD3 R7, PT, PT, RZ, -R3, RZ ;  /* 0x80000003ff077210 */ /* 0x004fca0007ffe0ff */
[----:B------:R-:W-:-:S04]  /*01f0*/  IMAD.MOV.U32 R5, RZ, RZ, R7 ;  /* 0x000000ffff057224 */ /* 0x000fc800078e0007 */
[----:B------:R-:W-:-:S04]  /*0200*/  IMAD R5, R5, R0, RZ ;  /* 0x0000000005057224 */ /* 0x000fc800078e02ff */
[----:B------:R-:W-:Y:S02]  /*0210*/  IMAD.HI.U32 R2, R3, R5, R2 ;  /* 0x0000000503027227 */ /* 0x000fe400078e0002 */
[----:B------:R-:W2:Y:S04]  /*0220*/  LDC.64 R4, c[0x0][0x390] ;  /* 0x0000e400ff047b82 */ /* 0x000ea80000000a00 */
[----:B------:R-:W-:-:S05]  /*0230*/  IMAD.HI.U32 R2, R2, R17, RZ ;  /* 0x0000001102027227 */ /* 0x000fca00078e00ff */
[----:B------:R-:W-:-:S05]  /*0240*/  IADD3 R2, PT, PT, -R2, RZ, RZ ;  /* 0x000000ff02027210 */ /* 0x000fca0007ffe1ff */
[----:B------:R-:W-:-:S05]  /*0250*/  IMAD R17, R0, R2, R17 ;  /* 0x0000000200117224 */ /* 0x000fca00078e0211 */
[----:B------:R-:W-:Y:S01]  /*0260*/  ISETP.GT.U32.AND P0, PT, R0, R17, PT ;  /* 0x000000110000720c */ /* 0x000fe20003f04070 */
[----:B--2---:R-:W-:-:S05]  /*0270*/  IMAD.WIDE R4, R18, 0x4, R4 ;  /* 0x0000000412047825 */ /* 0x004fca00078e0204 */
[----:B-1----:R1:W-:Y:S07]  /*0280*/  STG.E desc[UR4][R4.64], RZ ;  /* 0x000000ff04007986 */ /* 0x0023ee000c101904 */
[----:B------:R-:W-:Y:S01]  /*0290*/  @!P0 IMAD.IADD R17, R17, 0x1, -R0 ;  /* 0x0000000111118824 */ /* 0x000fe200078e0a00 */
[----:B------:R-:W-:-:S04]  /*02a0*/  ISETP.NE.AND P0, PT, R6, RZ, PT ;  /* 0x000000ff0600720c */ /* 0x000fc80003f05270 */
[----:B------:R-:W-:-:S13]  /*02b0*/  ISETP.GT.U32.AND P1, PT, R0, R17, PT ;  /* 0x000000110000720c */ /* 0x000fda0003f24070 */
[----:B------:R-:W-:Y:S01]  /*02c0*/  @!P1 IMAD.IADD R17, R17, 0x1, -R0 ;  /* 0x0000000111119824 */ /* 0x000fe200078e0a00 */
[----:B------:R-:W-:-:S04]  /*02d0*/  ISETP.GE.AND P1, PT, R6, 0x1, PT ;  /* 0x000000010600780c */ /* 0x000fc80003f26270 */
[----:B------:R-:W-:Y:S02]  /*02e0*/  @!P2 IADD3 R17, PT, PT, -R17, RZ, RZ ;  /* 0x000000ff1111a210 */ /* 0x000fe40007ffe1ff */
[----:B0-----:R-:W-:Y:S02]  /*02f0*/  IADD3 R22, P2, PT, R1, UR6, RZ ;  /* 0x0000000601167c10 */ /* 0x001fe4000ff5e0ff */
[----:B------:R-:W-:-:S03]  /*0300*/  @!P0 LOP3.LUT R17, RZ, R6, RZ, 0x33, !PT ;  /* 0x00000006ff118212 */ /* 0x000fc600078e33ff */
[----:B------:R-:W-:Y:S01]  /*0310*/  IMAD.X R2, RZ, RZ, UR7, P2 ;  /* 0x00000007ff027e24 */ /* 0x000fe200090e06ff */
[----:B------:R-:W-:Y:S01]  /*0320*/  IADD3 R19, PT, PT, R18, -R17, RZ ;  /* 0x8000001112137210 */ /* 0x000fe20007ffe0ff */
[----:B-1----:R-:W-:Y:S06]  /*0330*/  @!P1 BRA `(.L_x_0) ;  /* 0x0000000000589947 */ /* 0x002fec0003800000 */
[----:B------:R-:W-:Y:S01]  /*0340*/  MOV R0, 0x0 ;  /* 0x0000000000007802 */ /* 0x000fe20000000f00 */
[----:B------:R0:W-:Y:S01]  /*0350*/  STL [R1], R19 ;  /* 0x0000001301007387 */ /* 0x0001e20000100800 */
[----:B------:R-:W1:Y:S01]  /*0360*/  LDCU.64 UR4, c[0x4][0x8] ;  /* 0x01000100ff0477ac */ /* 0x000e620008000a00 */
[----:B------:R-:W-:Y:S01]  /*0370*/  IMAD.MOV.U32 R6, RZ, RZ, R22 ;  /* 0x000000ffff067224 */ /* 0x000fe200078e0016 */
[----:B------:R0:W2:Y:S01]  /*0380*/  LDC.64 R8, c[0x4][R0] ;  /* 0x0100000000087b82 */ /* 0x0000a20000000a00 */
[----:B------:R-:W-:Y:S01]  /*0390*/  MOV R7, R2 ;  /* 0x0000000200077202 */ /* 0x000fe20000000f00 */
[----:B-1----:R-:W-:Y:S01]  /*03a0*/  IMAD.U32 R4, RZ, RZ, UR4 ;  /* 0x00000004ff047e24 */ /* 0x002fe2000f8e00ff */
[----:B0-----:R-:W-:-:S07]  /*03b0*/  MOV R5, UR5 ;  /* 0x0000000500057c02 */ /* 0x001fce0008000f00 */
[----:B------:R-:W-:-:S07]  /*03c0*/  LEPC R20, `(.L_x_1) ;  /* 0x000000001014794e */ /* 0x000fce0000000000 */
[----:B--2---:R-:W-:Y:S05]  /*03d0*/  CALL.ABS.NOINC R8 ;  /* 0x0000000008007343 */ /* 0x004fea0003c00000 */
.L_x_1:
[----:B------:R-:W-:Y:S01]  /*03e0*/  MOV R0, 0x0 ;  /* 0x0000000000007802 */ /* 0x000fe20000000f00 */
[----:B------:R0:W-:Y:S01]  /*03f0*/  STL.64 [R1], R18 ;  /* 0x0000001201007387 */ /* 0x0001e20000100a00 */
[----:B------:R-:W1:Y:S01]  /*0400*/  LDCU.64 UR4, c[0x4][0x10] ;  /* 0x01000200ff0477ac */ /* 0x000e620008000a00 */
[----:B------:R-:W-:Y:S01]  /*0410*/  IMAD.MOV.U32 R6, RZ, RZ, R22 ;  /* 0x000000ffff067224 */ /* 0x000fe200078e0016 */
[----:B------:R0:W2:Y:S01]  /*0420*/  LDC.64 R8, c[0x4][R0] ;  /* 0x0100000000087b82 */ /* 0x0000a20000000a00 */
[----:B------:R0:W-:Y:S01]  /*0430*/  STL [R1+0x8], R17 ;  /* 0x0000081101007387 */ /* 0x0001e20000100800 */
[----:B------:R-:W-:Y:S01]  /*0440*/  MOV R7, R2 ;  /* 0x0000000200077202 */ /* 0x000fe20000000f00 */
[----:B-1----:R-:W-:Y:S01]  /*0450*/  IMAD.U32 R4, RZ, RZ, UR4 ;  /* 0x00000004ff047e24 */ /* 0x002fe2000f8e00ff */
[----:B0-----:R-:W-:-:S07]  /*0460*/  MOV R5, UR5 ;  /* 0x0000000500057c02 */ /* 0x001fce0008000f00 */
[----:B------:R-:W-:-:S07]  /*0470*/  LEPC R20, `(.L_x_2) ;  /* 0x000000001014794e */ /* 0x000fce0000000000 */
[----:B--2---:R-:W-:Y:S05]  /*0480*/  CALL.ABS.NOINC R8 ;  /* 0x0000000008007343 */ /* 0x004fea0003c00000 */
.L_x_2:
[----:B------:R-:W-:Y:S05]  /*0490*/  BRA `(.L_x_1) ;  /* 0xfffffffc00d07947 */ /* 0x000fea000383ffff */
.L_x_0:
[----:B------:R-:W-:Y:S01]  /*04a0*/  IMAD.MOV.U32 R16, RZ, RZ, R19 ;  /* 0x000000ffff107224 */ /* 0x000fe200078e0013 */
[----:B------:R-:W-:Y:S01]  /*04b0*/  MOV R19, R18 ;  /* 0x0000001200137202 */ /* 0x000fe20000000f00 */
[----:B------:R0:W-:Y:S01]  /*04c0*/  STL [R1+0x10], RZ ;  /* 0x000010ff01007387 */ /* 0x0001e20000100800 */
[----:B------:R-:W-:Y:S01]  /*04d0*/  MOV R0, 0x0 ;  /* 0x0000000000007802 */ /* 0x000fe20000000f00 */
[----:B------:R-:W1:Y:S01]  /*04e0*/  LDCU.64 UR4, c[0x4][0x18] ;  /* 0x01000300ff0477ac */ /* 0x000e620008000a00 */
[----:B------:R-:W-:Y:S01]  /*04f0*/  IMAD.MOV.U32 R6, RZ, RZ, R22 ;  /* 0x000000ffff067224 */ /* 0x000fe200078e0016 */
[----:B------:R0:W-:Y:S01]  /*0500*/  STL.64 [R1], R16 ;  /* 0x0000001001007387 */ /* 0x0001e20000100a00 */
[----:B------:R0:W2:Y:S01]  /*0510*/  LDC.64 R8, c[0x4][R0] ;  /* 0x0100000000087b82 */ /* 0x0000a20000000a00 */
[----:B------:R-:W-:Y:S02]  /*0520*/  MOV R7, R2 ;  /* 0x0000000200077202 */ /* 0x000fe40000000f00 */
[----:B------:R0:W-:Y:S01]  /*0530*/  STL.64 [R1+0x8], R18 ;  /* 0x0000081201007387 */ /* 0x0001e20000100a00 */
[----:B-1----:R-:W-:Y:S01]  /*0540*/  IMAD.U32 R4, RZ, RZ, UR4 ;  /* 0x00000004ff047e24 */ /* 0x002fe2000f8e00ff */
[----:B0-----:R-:W-:-:S07]  /*0550*/  MOV R5, UR5 ;  /* 0x0000000500057c02 */ /* 0x001fce0008000f00 */
[----:B------:R-:W-:-:S07]  /*0560*/  LEPC R20, `(.L_x_3) ;  /* 0x000000001014794e */ /* 0x000fce0000000000 */
[----:B--2---:R-:W-:Y:S05]  /*0570*/  CALL.ABS.NOINC R8 ;  /* 0x0000000008007343 */ /* 0x004fea0003c00000 */
.L_x_3:
[----:B------:R-:W-:Y:S05]  /*0580*/  EXIT ;  /* 0x000000000000794d */ /* 0x000fea0003800000 */
.L_x_4:
[----:B------:R-:W-:-:S00]  /*0590*/  BRA `(.L_x_4) ;  /* 0xfffffffc00fc7947 */ /* 0x000fc0000383ffff */
[----:B------:R-:W-:-:S00]  /*05a0*/  NOP ;  /* 0x0000000000007918 */ /* 0x000fc00000000000 */
        /* <DEDUP_REMOVED lines=13> */
.L_x_5:


//--------------------- .nv.global.init           --------------------------
	.section	.nv.global.init,"aw",@progbits
.nv.global.init:
	.type		$str,@object
	.size		$str,($str$1 - $str)
$str:
        /*0000*/ 	.byte	0x0a, 0x69, 0x20, 0x3d, 0x20, 0x25, 0x64, 0x00
	.type		$str$1,@object
	.size		$str$1,($str$2 - $str$1)
$str$1:
        /*0008*/ 	.byte	0x0a, 0x67, 0x69, 0x64, 0x20, 0x3d, 0x20, 0x25, 0x64, 0x09, 0x69, 0x20, 0x3d, 0x20, 0x25, 0x64
        /*0018*/ 	.byte	0x09, 0x6a, 0x20, 0x3d, 0x20, 0x25, 0x64, 0x00
	.type		$str$2,@object
	.size		$str$2,(.L_2 - $str$2)
$str$2:
        /*0020*/ 	.byte	0x0a, 0x20, 0x61, 0x73, 0x74, 0x61, 0x72, 0x74, 0x20, 0x25, 0x64, 0x09, 0x20, 0x62, 0x73, 0x74
        /*0030*/ 	.byte	0x61, 0x72, 0x74, 0x20, 0x25, 0x64, 0x09, 0x67, 0x69, 0x64, 0x20, 0x25, 0x64, 0x09, 0x63, 0x5b
        /*0040*/ 	.byte	0x25, 0x64, 0x5d, 0x20, 0x25, 0x64, 0x20, 0x0a, 0x0a, 0x00
.L_2:


//--------------------- .nv.shared.reserved.0     --------------------------
	.section	.nv.shared.reserved.0,"aw",@nobits
	.weak		__nv_reservedSMEM_offset_0_alias
	.size		__nv_reservedSMEM_offset_0_alias, 0, 64
	.other		__nv_reservedSMEM_offset_0_alias,@"STO_CUDA_RESERVED_SHARED STV_DEFAULT"
__nv_reservedSMEM_offset_0_alias:
	.zero		0
	.zero		64


//--------------------- .nv.constant0._Z10dotProductPiS_S_i --------------------------
	.section	.nv.constant0._Z10dotProductPiS_S_i,"a",@progbits
	.sectionflags	@""
	.align	4
.nv.constant0._Z10dotProductPiS_S_i:
	.zero		924


//--------------------- SYMBOLS --------------------------

	.type		.nv.reservedSmem.offset0,@object
	.size		.nv.reservedSmem.offset0,0x4
	.type		vprintf,@function
